//
// Generated by NVIDIA NVVM Compiler
//
// Compiler Build ID: CL-36424714
// Cuda compilation tools, release 13.0, V13.0.88
// Based on NVVM 20.0.0
//

.version 9.0
.target sm_100
.address_size 64

	// .globl	stencil3

.visible .entry stencil3(
	.param .u64 .ptr .align 1 stencil3_param_0,
	.param .u64 .ptr .align 1 stencil3_param_1,
	.param .f32 stencil3_param_2,
	.param .f32 stencil3_param_3,
	.param .f32 stencil3_param_4,
	.param .f32 stencil3_param_5,
	.param .f32 stencil3_param_6,
	.param .f32 stencil3_param_7,
	.param .f32 stencil3_param_8,
	.param .u32 stencil3_param_9,
	.param .u32 stencil3_param_10,
	.param .u32 stencil3_param_11,
	.param .u32 stencil3_param_12,
	.param .u32 stencil3_param_13,
	.param .u32 stencil3_param_14
)
{
	.reg .pred 	%p<10>;
	.reg .b32 	%r<96>;
	.reg .b32 	%f<68>;
	.reg .b64 	%rd<55>;

	ld.param.u64 	%rd3, [stencil3_param_0];
	ld.param.u64 	%rd4, [stencil3_param_1];
	ld.param.f32 	%f4, [stencil3_param_5];
	ld.param.u32 	%r34, [stencil3_param_12];
	ld.param.u32 	%r35, [stencil3_param_13];
	ld.param.u32 	%r37, [stencil3_param_14];
	cvta.to.global.u64 	%rd1, %rd3;
	cvta.to.global.u64 	%rd2, %rd4;
	mov.u32 	%r38, %ctaid.x;
	mov.u32 	%r39, %ntid.x;
	mul.lo.s32 	%r1, %r38, %r39;
	mov.u32 	%r2, %tid.x;
	add.s32 	%r3, %r1, %r2;
	mov.u32 	%r40, %ctaid.y;
	mov.u32 	%r41, %ntid.y;
	mov.u32 	%r42, %tid.y;
	mad.lo.s32 	%r43, %r40, %r41, %r42;
	setp.ge.s32 	%p1, %r3, %r35;
	setp.ge.s32 	%p2, %r43, %r37;
	or.pred  	%p3, %p1, %p2;
	setp.lt.s32 	%p4, %r34, 1;
	or.pred  	%p5, %p3, %p4;
	@%p5 bra 	$L__BB0_6;
	mul.lo.s32 	%r5, %r37, %r35;
	mul.lo.s32 	%r6, %r37, %r3;
	add.s32 	%r7, %r34, -1;
	add.s32 	%r8, %r6, %r43;
	max.s32 	%r45, %r3, -1;
	add.s32 	%r46, %r45, 1;
	add.s32 	%r47, %r35, -1;
	min.s32 	%r48, %r46, %r47;
	mad.lo.s32 	%r9, %r48, %r37, %r43;
	max.s32 	%r49, %r3, 1;
	min.s32 	%r50, %r49, %r35;
	add.s32 	%r51, %r50, -1;
	mad.lo.s32 	%r10, %r51, %r37, %r43;
	add.s32 	%r52, %r43, 1;
	add.s32 	%r53, %r37, -1;
	min.u32 	%r11, %r52, %r53;
	max.u32 	%r54, %r43, 1;
	min.u32 	%r12, %r54, %r37;
	setp.eq.s32 	%p6, %r7, 0;
	mov.b32 	%r95, 0;
	@%p6 bra 	$L__BB0_4;
	and.b32  	%r56, %r34, 2147483646;
	neg.s32 	%r94, %r56;
	add.s32 	%r57, %r2, %r35;
	add.s32 	%r58, %r57, %r1;
	mul.lo.s32 	%r89, %r37, %r58;
	add.s32 	%r87, %r11, %r6;
	mov.b32 	%r93, 1;
	cvt.u64.u32 	%rd18, %r12;
	mul.wide.s32 	%rd23, %r5, 4;
	mov.u32 	%r88, %r6;
	mov.u32 	%r90, %r9;
	mov.u32 	%r91, %r10;
	mov.u32 	%r92, %r8;
$L__BB0_3:
	ld.param.f32 	%f66, [stencil3_param_8];
	ld.param.f32 	%f64, [stencil3_param_7];
	ld.param.f32 	%f62, [stencil3_param_6];
	ld.param.f32 	%f60, [stencil3_param_4];
	ld.param.f32 	%f58, [stencil3_param_3];
	ld.param.f32 	%f56, [stencil3_param_2];
	and.b32  	%r95, %r34, 2147483646;
	add.s32 	%r59, %r93, -1;
	mul.wide.s32 	%rd5, %r92, 4;
	add.s64 	%rd6, %rd2, %rd5;
	ld.global.f32 	%f8, [%rd6];
	add.s32 	%r60, %r93, 1;
	min.s32 	%r61, %r93, %r7;
	mad.lo.s32 	%r62, %r5, %r61, %r8;
	mul.wide.s32 	%rd7, %r62, 4;
	add.s64 	%rd8, %rd2, %rd7;
	ld.global.f32 	%f9, [%rd8];
	mul.f32 	%f10, %f64, %f9;
	fma.rn.f32 	%f11, %f56, %f8, %f10;
	max.s32 	%r63, %r59, 1;
	min.u32 	%r64, %r63, %r34;
	add.s32 	%r65, %r64, -1;
	mad.lo.s32 	%r66, %r5, %r65, %r8;
	mul.wide.s32 	%rd9, %r66, 4;
	add.s64 	%rd10, %rd2, %rd9;
	ld.global.f32 	%f12, [%rd10];
	fma.rn.f32 	%f13, %f66, %f12, %f11;
	mul.wide.s32 	%rd11, %r90, 4;
	add.s64 	%rd12, %rd2, %rd11;
	ld.global.f32 	%f14, [%rd12];
	fma.rn.f32 	%f15, %f4, %f14, %f13;
	mul.wide.s32 	%rd13, %r91, 4;
	add.s64 	%rd14, %rd2, %rd13;
	ld.global.f32 	%f16, [%rd14];
	fma.rn.f32 	%f17, %f62, %f16, %f15;
	mul.wide.s32 	%rd15, %r87, 4;
	add.s64 	%rd16, %rd2, %rd15;
	ld.global.f32 	%f18, [%rd16];
	fma.rn.f32 	%f19, %f60, %f18, %f17;
	cvt.s64.s32 	%rd17, %r88;
	add.s64 	%rd19, %rd18, %rd17;
	shl.b64 	%rd20, %rd19, 2;
	add.s64 	%rd21, %rd2, %rd20;
	ld.global.f32 	%f20, [%rd21+-4];
	fma.rn.f32 	%f21, %f58, %f20, %f19;
	add.s64 	%rd22, %rd1, %rd5;
	ld.global.f32 	%f22, [%rd22];
	add.f32 	%f23, %f22, %f21;
	st.global.f32 	[%rd22], %f23;
	add.s64 	%rd24, %rd6, %rd23;
	ld.global.f32 	%f24, [%rd24];
	min.s32 	%r67, %r60, %r7;
	mad.lo.s32 	%r68, %r5, %r67, %r8;
	mul.wide.s32 	%rd25, %r68, 4;
	add.s64 	%rd26, %rd2, %rd25;
	ld.global.f32 	%f25, [%rd26];
	mul.f32 	%f26, %f64, %f25;
	fma.rn.f32 	%f27, %f56, %f24, %f26;
	min.s32 	%r69, %r93, %r34;
	add.s32 	%r70, %r69, -1;
	mad.lo.s32 	%r71, %r5, %r70, %r8;
	mul.wide.s32 	%rd27, %r71, 4;
	add.s64 	%rd28, %rd2, %rd27;
	ld.global.f32 	%f28, [%rd28];
	fma.rn.f32 	%f29, %f66, %f28, %f27;
	add.s64 	%rd29, %rd12, %rd23;
	ld.global.f32 	%f30, [%rd29];
	fma.rn.f32 	%f31, %f4, %f30, %f29;
	add.s64 	%rd30, %rd14, %rd23;
	ld.global.f32 	%f32, [%rd30];
	fma.rn.f32 	%f33, %f62, %f32, %f31;
	add.s64 	%rd31, %rd16, %rd23;
	ld.global.f32 	%f34, [%rd31];
	fma.rn.f32 	%f35, %f60, %f34, %f33;
	cvt.s64.s32 	%rd32, %r89;
	add.s64 	%rd33, %rd18, %rd32;
	shl.b64 	%rd34, %rd33, 2;
	add.s64 	%rd35, %rd2, %rd34;
	ld.global.f32 	%f36, [%rd35+-4];
	fma.rn.f32 	%f37, %f58, %f36, %f35;
	add.s64 	%rd36, %rd22, %rd23;
	ld.global.f32 	%f38, [%rd36];
	add.f32 	%f39, %f38, %f37;
	st.global.f32 	[%rd36], %f39;
	add.s32 	%r94, %r94, 2;
	add.s32 	%r93, %r93, 2;
	shl.b32 	%r72, %r5, 1;
	add.s32 	%r92, %r92, %r72;
	add.s32 	%r91, %r91, %r72;
	add.s32 	%r90, %r90, %r72;
	add.s32 	%r89, %r89, %r72;
	add.s32 	%r88, %r88, %r72;
	add.s32 	%r87, %r87, %r72;
	setp.ne.s32 	%p7, %r94, 0;
	@%p7 bra 	$L__BB0_3;
$L__BB0_4:
	and.b32  	%r73, %r34, 1;
	setp.eq.b32 	%p8, %r73, 1;
	not.pred 	%p9, %p8;
	@%p9 bra 	$L__BB0_6;
	ld.param.f32 	%f67, [stencil3_param_8];
	ld.param.f32 	%f65, [stencil3_param_7];
	ld.param.f32 	%f63, [stencil3_param_6];
	ld.param.f32 	%f61, [stencil3_param_4];
	ld.param.f32 	%f59, [stencil3_param_3];
	ld.param.f32 	%f57, [stencil3_param_2];
	mul.lo.s32 	%r74, %r5, %r95;
	add.s32 	%r75, %r74, %r6;
	add.s32 	%r76, %r8, %r74;
	mul.wide.s32 	%rd37, %r76, 4;
	add.s64 	%rd38, %rd2, %rd37;
	ld.global.f32 	%f40, [%rd38];
	add.s32 	%r77, %r95, 1;
	min.s32 	%r78, %r77, %r7;
	mad.lo.s32 	%r79, %r5, %r78, %r8;
	mul.wide.s32 	%rd39, %r79, 4;
	add.s64 	%rd40, %rd2, %rd39;
	ld.global.f32 	%f41, [%rd40];
	mul.f32 	%f42, %f65, %f41;
	fma.rn.f32 	%f43, %f57, %f40, %f42;
	max.s32 	%r80, %r95, 1;
	min.u32 	%r81, %r80, %r34;
	add.s32 	%r82, %r81, -1;
	mad.lo.s32 	%r83, %r5, %r82, %r8;
	mul.wide.s32 	%rd41, %r83, 4;
	add.s64 	%rd42, %rd2, %rd41;
	ld.global.f32 	%f44, [%rd42];
	fma.rn.f32 	%f45, %f67, %f44, %f43;
	add.s32 	%r84, %r9, %r74;
	mul.wide.s32 	%rd43, %r84, 4;
	add.s64 	%rd44, %rd2, %rd43;
	ld.global.f32 	%f46, [%rd44];
	fma.rn.f32 	%f47, %f4, %f46, %f45;
	add.s32 	%r85, %r10, %r74;
	mul.wide.s32 	%rd45, %r85, 4;
	add.s64 	%rd46, %rd2, %rd45;
	ld.global.f32 	%f48, [%rd46];
	fma.rn.f32 	%f49, %f63, %f48, %f47;
	add.s32 	%r86, %r75, %r11;
	mul.wide.s32 	%rd47, %r86, 4;
	add.s64 	%rd48, %rd2, %rd47;
	ld.global.f32 	%f50, [%rd48];
	fma.rn.f32 	%f51, %f61, %f50, %f49;
	cvt.s64.s32 	%rd49, %r75;
	cvt.u64.u32 	%rd50, %r12;
	add.s64 	%rd51, %rd50, %rd49;
	shl.b64 	%rd52, %rd51, 2;
	add.s64 	%rd53, %rd2, %rd52;
	ld.global.f32 	%f52, [%rd53+-4];
	fma.rn.f32 	%f53, %f59, %f52, %f51;
	add.s64 	%rd54, %rd1, %rd37;
	ld.global.f32 	%f54, [%rd54];
	add.f32 	%f55, %f54, %f53;
	st.global.f32 	[%rd54], %f55;
$L__BB0_6:
	ret;

}


// ===== COMPILED SASS (sm_100) =====

	.target	sm_100

	.elftype	@"ET_EXEC"


//--------------------- .note.nv.tkinfo           --------------------------
	.section	.note.nv.tkinfo,"",@"SHT_NOTE"
	.sectionflags	@"SHF_NOTE_NV_TKINFO"
	.tkinfo
        /*0018*/ 	.word	0x00000002
        /*0030*/ 	.string	""
        /*0030*/ 	.string	"ptxas"
        /*0030*/ 	.string	"Cuda compilation tools, release 13.0, V13.0.88"
        /*0030*/ 	.string	"Build cuda_13.0.r13.0/compiler.36424714_0"
        /*0030*/ 	.string	"-arch sm_100 -m 64 "



//--------------------- .note.nv.cuinfo           --------------------------
	.section	.note.nv.cuinfo,"",@"SHT_NOTE"
	.sectionflags	@"SHF_NOTE_NV_CUINFO"
        /*0018*/ 	.short	0x0002
        /*001a*/ 	.short	0x0064
        /*001c*/ 	.short	0x0082
	.zero		2


//--------------------- .nv.info                  --------------------------
	.section	.nv.info,"",@"SHT_CUDA_INFO"
	.align	4


	//----- nvinfo : EIATTR_REGCOUNT
	.align		4
        /*0000*/ 	.byte	0x04, 0x2f
        /*0002*/ 	.short	(.L_1 - .L_0)
	.align		4
.L_0:
        /*0004*/ 	.word	index@(stencil3)
        /*0008*/ 	.word	0x00000020


	//----- nvinfo : EIATTR_FRAME_SIZE
	.align		4
.L_1:
        /*000c*/ 	.byte	0x04, 0x11
        /*000e*/ 	.short	(.L_3 - .L_2)
	.align		4
.L_2:
        /*0010*/ 	.word	index@(stencil3)
        /*0014*/ 	.word	0x00000000


	//----- nvinfo : EIATTR_MIN_STACK_SIZE
	.align		4
.L_3:
        /*0018*/ 	.byte	0x04, 0x12
        /*001a*/ 	.short	(.L_5 - .L_4)
	.align		4
.L_4:
        /*001c*/ 	.word	index@(stencil3)
        /*0020*/ 	.word	0x00000000
.L_5:


//--------------------- .nv.compat                --------------------------
	.section	.nv.compat,"",@"SHT_CUDA_COMPAT_INFO"
	.align	4
        /*0000*/ 	.byte	0x02, 0x09, 0x00, 0x00, 0x02, 0x02, 0x01, 0x00, 0x02, 0x05, 0x05, 0x00, 0x03, 0x07, 0x01, 0x01
        /*0010*/ 	.byte	0x02, 0x03, 0x00, 0x00, 0x02, 0x06, 0x01, 0x00, 0x04, 0x0b, 0x08, 0x00, 0x09, 0x00, 0x00, 0x00
        /*0020*/ 	.byte	0x00, 0x00, 0x00, 0x00


//--------------------- .nv.info.stencil3         --------------------------
	.section	.nv.info.stencil3,"",@"SHT_CUDA_INFO"
	.sectionflags	@""
	.align	4


	//----- nvinfo : EIATTR_CUDA_API_VERSION
	.align		4
        /*0000*/ 	.byte	0x04, 0x37
        /*0002*/ 	.short	(.L_7 - .L_6)
.L_6:
        /*0004*/ 	.word	0x00000082


	//----- nvinfo : EIATTR_KPARAM_INFO
	.align		4
.L_7:
        /*0008*/ 	.byte	0x04, 0x17
        /*000a*/ 	.short	(.L_9 - .L_8)
.L_8:
        /*000c*/ 	.word	0x00000000
        /*0010*/ 	.short	0x000e
        /*0012*/ 	.short	0x0040
        /*0014*/ 	.byte	0x00, 0xf0, 0x11, 0x00


	//----- nvinfo : EIATTR_KPARAM_INFO
	.align		4
.L_9:
        /*0018*/ 	.byte	0x04, 0x17
        /*001a*/ 	.short	(.L_11 - .L_10)
.L_10:
        /*001c*/ 	.word	0x00000000
        /*0020*/ 	.short	0x000d
        /*0022*/ 	.short	0x003c
        /*0024*/ 	.byte	0x00, 0xf0, 0x11, 0x00


	//----- nvinfo : EIATTR_KPARAM_INFO
	.align		4
.L_11:
        /*0028*/ 	.byte	0x04, 0x17
        /*002a*/ 	.short	(.L_13 - .L_12)
.L_12:
        /*002c*/ 	.word	0x00000000
        /*0030*/ 	.short	0x000c
        /*0032*/ 	.short	0x0038
        /*0034*/ 	.byte	0x00, 0xf0, 0x11, 0x00


	//----- nvinfo : EIATTR_KPARAM_INFO
	.align		4
.L_13:
        /*0038*/ 	.byte	0x04, 0x17
        /*003a*/ 	.short	(.L_15 - .L_14)
.L_14:
        /*003c*/ 	.word	0x00000000
        /*0040*/ 	.short	0x000b
        /*0042*/ 	.short	0x0034
        /*0044*/ 	.byte	0x00, 0xf0, 0x11, 0x00


	//----- nvinfo : EIATTR_KPARAM_INFO
	.align		4
.L_15:
        /*0048*/ 	.byte	0x04, 0x17
        /*004a*/ 	.short	(.L_17 - .L_16)
.L_16:
        /*004c*/ 	.word	0x00000000
        /*0050*/ 	.short	0x000a
        /*0052*/ 	.short	0x0030
        /*0054*/ 	.byte	0x00, 0xf0, 0x11, 0x00


	//----- nvinfo : EIATTR_KPARAM_INFO
	.align		4
.L_17:
        /*0058*/ 	.byte	0x04, 0x17
        /*005a*/ 	.short	(.L_19 - .L_18)
.L_18:
        /*005c*/ 	.word	0x00000000
        /*0060*/ 	.short	0x0009
        /*0062*/ 	.short	0x002c
        /*0064*/ 	.byte	0x00, 0xf0, 0x11, 0x00


	//----- nvinfo : EIATTR_KPARAM_INFO
	.align		4
.L_19:
        /*0068*/ 	.byte	0x04, 0x17
        /*006a*/ 	.short	(.L_21 - .L_20)
.L_20:
        /*006c*/ 	.word	0x00000000
        /*0070*/ 	.short	0x0008
        /*0072*/ 	.short	0x0028
        /*0074*/ 	.byte	0x00, 0xf0, 0x11, 0x00


	//----- nvinfo : EIATTR_KPARAM_INFO
	.align		4
.L_21:
        /*0078*/ 	.byte	0x04, 0x17
        /*007a*/ 	.short	(.L_23 - .L_22)
.L_22:
        /*007c*/ 	.word	0x00000000
        /*0080*/ 	.short	0x0007
        /*0082*/ 	.short	0x0024
        /*0084*/ 	.byte	0x00, 0xf0, 0x11, 0x00


	//----- nvinfo : EIATTR_KPARAM_INFO
	.align		4
.L_23:
        /*0088*/ 	.byte	0x04, 0x17
        /*008a*/ 	.short	(.L_25 - .L_24)
.L_24:
        /*008c*/ 	.word	0x00000000
        /*0090*/ 	.short	0x0006
        /*0092*/ 	.short	0x0020
        /*0094*/ 	.byte	0x00, 0xf0, 0x11, 0x00


	//----- nvinfo : EIATTR_KPARAM_INFO
	.align		4
.L_25:
        /*0098*/ 	.byte	0x04, 0x17
        /*009a*/ 	.short	(.L_27 - .L_26)
.L_26:
        /*009c*/ 	.word	0x00000000
        /*00a0*/ 	.short	0x0005
        /*00a2*/ 	.short	0x001c
        /*00a4*/ 	.byte	0x00, 0xf0, 0x11, 0x00


	//----- nvinfo : EIATTR_KPARAM_INFO
	.align		4
.L_27:
        /*00a8*/ 	.byte	0x04, 0x17
        /*00aa*/ 	.short	(.L_29 - .L_28)
.L_28:
        /*00ac*/ 	.word	0x00000000
        /*00b0*/ 	.short	0x0004
        /*00b2*/ 	.short	0x0018
        /*00b4*/ 	.byte	0x00, 0xf0, 0x11, 0x00


	//----- nvinfo : EIATTR_KPARAM_INFO
	.align		4
.L_29:
        /*00b8*/ 	.byte	0x04, 0x17
        /*00ba*/ 	.short	(.L_31 - .L_30)
.L_30:
        /*00bc*/ 	.word	0x00000000
        /*00c0*/ 	.short	0x0003
        /*00c2*/ 	.short	0x0014
        /*00c4*/ 	.byte	0x00, 0xf0, 0x11, 0x00


	//----- nvinfo : EIATTR_KPARAM_INFO
	.align		4
.L_31:
        /*00c8*/ 	.byte	0x04, 0x17
        /*00ca*/ 	.short	(.L_33 - .L_32)
.L_32:
        /*00cc*/ 	.word	0x00000000
        /*00d0*/ 	.short	0x0002
        /*00d2*/ 	.short	0x0010
        /*00d4*/ 	.byte	0x00, 0xf0, 0x11, 0x00


	//----- nvinfo : EIATTR_KPARAM_INFO
	.align		4
.L_33:
        /*00d8*/ 	.byte	0x04, 0x17
        /*00da*/ 	.short	(.L_35 - .L_34)
.L_34:
        /*00dc*/ 	.word	0x00000000
        /*00e0*/ 	.short	0x0001
        /*00e2*/ 	.short	0x0008
        /*00e4*/ 	.byte	0x00, 0xf5, 0x21, 0x00


	//----- nvinfo : EIATTR_KPARAM_INFO
	.align		4
.L_35:
        /*00e8*/ 	.byte	0x04, 0x17
        /*00ea*/ 	.short	(.L_37 - .L_36)
.L_36:
        /*00ec*/ 	.word	0x00000000
        /*00f0*/ 	.short	0x0000
        /*00f2*/ 	.short	0x0000
        /*00f4*/ 	.byte	0x00, 0xf5, 0x21, 0x00


	//----- nvinfo : EIATTR_SPARSE_MMA_MASK
	.align		4
.L_37:
        /*00f8*/ 	.byte	0x03, 0x50
        /*00fa*/ 	.short	0x0000


	//----- nvinfo : EIATTR_MAXREG_COUNT
	.align		4
        /*00fc*/ 	.byte	0x03, 0x1b
        /*00fe*/ 	.short	0x00ff


	//----- nvinfo : EIATTR_MERCURY_ISA_VERSION
	.align		4
        /*0100*/ 	.byte	0x03, 0x5f
        /*0102*/ 	.short	0x0101


	//----- nvinfo : EIATTR_VRC_CTA_INIT_COUNT
	.align		4
        /*0104*/ 	.byte	0x02, 0x4a
	.zero		1
	.zero		1


	//----- nvinfo : EIATTR_EXIT_INSTR_OFFSETS
	.align		4
        /*0108*/ 	.byte	0x04, 0x1c
        /*010a*/ 	.short	(.L_39 - .L_38)


	//   ....[0]....
.L_38:
        /*010c*/ 	.word	0x00000100


	//   ....[1]....
        /*0110*/ 	.word	0x000009d0


	//   ....[2]....
        /*0114*/ 	.word	0x00000cc0


	//----- nvinfo : EIATTR_CBANK_PARAM_SIZE
	.align		4
.L_39:
        /*0118*/ 	.byte	0x03, 0x19
        /*011a*/ 	.short	0x0044


	//----- nvinfo : EIATTR_PARAM_CBANK
	.align		4
        /*011c*/ 	.byte	0x04, 0x0a
        /*011e*/ 	.short	(.L_41 - .L_40)
	.align		4
.L_40:
        /*0120*/ 	.word	index@(.nv.constant0.stencil3)
        /*0124*/ 	.short	0x0380
        /*0126*/ 	.short	0x0044


	//----- nvinfo : EIATTR_SW_WAR
	.align		4
.L_41:
        /*0128*/ 	.byte	0x04, 0x36
        /*012a*/ 	.short	(.L_43 - .L_42)
.L_42:
        /*012c*/ 	.word	0x00000008
.L_43:


//--------------------- .nv.callgraph             --------------------------
	.section	.nv.callgraph,"",@"SHT_CUDA_CALLGRAPH"
	.align	4
	.sectionentsize	8
	.align		4
        /*0000*/ 	.word	0x00000000
	.align		4
        /*0004*/ 	.word	0xffffffff
	.align		4
        /*0008*/ 	.word	0x00000000
	.align		4
        /*000c*/ 	.word	0xfffffffe
	.align		4
        /*0010*/ 	.word	0x00000000
	.align		4
        /*0014*/ 	.word	0xfffffffd
	.align		4
        /*0018*/ 	.word	0x00000000
	.align		4
        /*001c*/ 	.word	0xfffffffc


//--------------------- .text.stencil3            --------------------------
	.section	.text.stencil3,"ax",@progbits
	.align	128
        .global         stencil3
        .type           stencil3,@function
        .size           stencil3,(.L_x_3 - stencil3)
        .other          stencil3,@"STO_CUDA_ENTRY STV_DEFAULT"
stencil3:
.text.stencil3:
[----:B------:R-:W-:Y:S01]  /*0000*/  LDC R1, c[0x0][0x37c] ;  /* 0x0000df00ff017b82 */ /* 0x000fe20000000800 */
[----:B------:R-:W0:Y:S07]  /*0010*/  S2R R0, SR_TID.Y ;  /* 0x0000000000007919 */ /* 0x000e2e0000002200 */
[----:B------:R-:W1:Y:S01]  /*0020*/  S2UR UR4, SR_CTAID.X ;  /* 0x00000000000479c3 */ /* 0x000e620000002500 */
[----:B------:R-:W1:Y:S01]  /*0030*/  LDCU UR5, c[0x0][0x360] ;  /* 0x00006c00ff0577ac */ /* 0x000e620008000800 */
[----:B------:R-:W2:Y:S01]  /*0040*/  S2R R27, SR_TID.X ;  /* 0x00000000001b7919 */ /* 0x000ea20000002100 */
[----:B------:R-:W3:Y:S05]  /*0050*/  LDCU UR11, c[0x0][0x3c0] ;  /* 0x00007800ff0b77ac */ /* 0x000eea0008000800 */
[----:B------:R-:W0:Y:S01]  /*0060*/  S2UR UR6, SR_CTAID.Y ;  /* 0x00000000000679c3 */ /* 0x000e220000002600 */
[----:B------:R-:W4:Y:S07]  /*0070*/  LDCU.64 UR14, c[0x0][0x3b8] ;  /* 0x00007700ff0e77ac */ /* 0x000f2e0008000a00 */
[----:B------:R-:W0:Y:S01]  /*0080*/  LDC R5, c[0x0][0x364] ;  /* 0x0000d900ff057b82 */ /* 0x000e220000000800 */
[----:B-1----:R-:W-:Y:S01]  /*0090*/  UIMAD UR4, UR4, UR5, URZ ;  /* 0x00000005040472a4 */ /* 0x002fe2000f8e02ff */
[----:B----4-:R-:W-:Y:S01]  /*00a0*/  MOV R2, UR14 ;  /* 0x0000000e00027c02 */ /* 0x010fe20008000f00 */
[----:B0-----:R-:W-:-:S04]  /*00b0*/  IMAD R5, R5, UR6, R0 ;  /* 0x0000000605057c24 */ /* 0x001fc8000f8e0200 */
[----:B--2---:R-:W-:Y:S02]  /*00c0*/  IADD3 R0, PT, PT, R27, UR4, RZ ;  /* 0x000000041b007c10 */ /* 0x004fe4000fffe0ff */
[----:B---3--:R-:W-:-:S04]  /*00d0*/  ISETP.GE.AND P0, PT, R5, UR11, PT ;  /* 0x0000000b05007c0c */ /* 0x008fc8000bf06270 */
[----:B------:R-:W-:-:S04]  /*00e0*/  ISETP.GE.OR P0, PT, R0, UR15, P0 ;  /* 0x0000000f00007c0c */ /* 0x000fc80008706670 */
[----:B------:R-:W-:-:S13]  /*00f0*/  ISETP.LT.OR P0, PT, R2, 0x1, P0 ;  /* 0x000000010200780c */ /* 0x000fda0000701670 */
[----:B------:R-:W-:Y:S05]  /*0100*/  @P0 EXIT ;  /* 0x000000000000094d */ /* 0x000fea0003800000 */
[----:B------:R-:W-:Y:S01]  /*0110*/  UIADD3 UR5, UPT, UPT, UR15, -0x1, URZ ;  /* 0xffffffff0f057890 */ /* 0x000fe2000fffe0ff */
[C---:B------:R-:W-:Y:S01]  /*0120*/  VIMNMX R3, PT, PT, R0.reuse, 0x1, !PT ;  /* 0x0000000100037848 */ /* 0x040fe20007fe0100 */
[----:B------:R-:W-:Y:S01]  /*0130*/  UIADD3 UR9, UPT, UPT, UR14, -0x1, URZ ;  /* 0xffffffff0e097890 */ /* 0x000fe2000fffe0ff */
[C---:B------:R-:W-:Y:S01]  /*0140*/  VIMNMX R2, PT, PT, R0.reuse, -0x1, !PT ;  /* 0xffffffff00027848 */ /* 0x040fe20007fe0100 */
[----:B------:R-:W-:Y:S01]  /*0150*/  IMAD R0, R0, UR11, RZ ;  /* 0x0000000b00007c24 */ /* 0x000fe2000f8e02ff */
[----:B------:R-:W-:Y:S01]  /*0160*/  VIMNMX R3, PT, PT, R3, UR15, PT ;  /* 0x0000000f03037c48 */ /* 0x000fe2000bfe0100 */
[----:B------:R-:W-:Y:S01]  /*0170*/  UISETP.NE.AND UP0, UPT, UR9, URZ, UPT ;  /* 0x000000ff0900728c */ /* 0x000fe2000bf05270 */
[----:B------:R-:W-:Y:S01]  /*0180*/  MOV R7, UR5 ;  /* 0x0000000500077c02 */ /* 0x000fe20008000f00 */
[----:B------:R-:W-:Y:S01]  /*0190*/  UIADD3 UR5, UPT, UPT, UR11, -0x1, URZ ;  /* 0xffffffff0b057890 */ /* 0x000fe2000fffe0ff */
[----:B------:R-:W-:Y:S01]  /*01a0*/  IADD3 R4, PT, PT, R3, -0x1, RZ ;  /* 0xffffffff03047810 */ /* 0x000fe20007ffe0ff */
[----:B------:R-:W-:Y:S01]  /*01b0*/  HFMA2 R13, -RZ, RZ, 0, 0 ;  /* 0x00000000ff0d7431 */ /* 0x000fe200000001ff */
[----:B------:R-:W-:Y:S01]  /*01c0*/  VIADDMNMX R2, R2, 0x1, R7, PT ;  /* 0x0000000102027846 */ /* 0x000fe20003800107 */
[----:B------:R-:W-:Y:S01]  /*01d0*/  UIMAD UR8, UR11, UR15, URZ ;  /* 0x0000000f0b0872a4 */ /* 0x000fe2000f8e02ff */
[C---:B------:R-:W-:Y:S01]  /*01e0*/  VIMNMX.U32 R6, PT, PT, R5.reuse, 0x1, !PT ;  /* 0x0000000105067848 */ /* 0x040fe20007fe0000 */
[--C-:B------:R-:W-:Y:S01]  /*01f0*/  IMAD R4, R4, UR11, R5.reuse ;  /* 0x0000000b04047c24 */ /* 0x100fe2000f8e0205 */
[----:B------:R-:W-:Y:S01]  /*0200*/  MOV R8, UR5 ;  /* 0x0000000500087c02 */ /* 0x000fe20008000f00 */
[----:B------:R-:W-:Y:S01]  /*0210*/  IMAD R2, R2, UR11, R5 ;  /* 0x0000000b02027c24 */ /* 0x000fe2000f8e0205 */
[----:B------:R-:W-:Y:S01]  /*0220*/  VIMNMX.U32 R6, PT, PT, R6, UR11, PT ;  /* 0x0000000b06067c48 */ /* 0x000fe2000bfe0000 */
[----:B------:R-:W0:Y:S01]  /*0230*/  LDCU.64 UR12, c[0x0][0x358] ;  /* 0x00006b00ff0c77ac */ /* 0x000e220008000a00 */
[----:B------:R-:W-:-:S02]  /*0240*/  VIADDMNMX.U32 R3, R5, 0x1, R8, PT ;  /* 0x0000000105037846 */ /* 0x000fc40003800008 */
[----:B------:R-:W-:Y:S01]  /*0250*/  IADD3 R5, PT, PT, R5, R0, RZ ;  /* 0x0000000005057210 */ /* 0x000fe20007ffe0ff */
[----:B------:R-:W-:Y:S06]  /*0260*/  BRA.U !UP0, `(.L_x_0) ;  /* 0x0000000508cc7547 */ /* 0x000fec000b800000 */
[----:B------:R-:W-:Y:S01]  /*0270*/  IMAD.U32 R8, RZ, RZ, UR15 ;  /* 0x0000000fff087e24 */ /* 0x000fe2000f8e00ff */
[----:B------:R-:W-:Y:S01]  /*0280*/  ULOP3.LUT UR5, UR14, 0x7ffffffe, URZ, 0xc0, !UPT ;  /* 0x7ffffffe0e057892 */ /* 0x000fe2000f8ec0ff */
[----:B------:R-:W-:Y:S01]  /*0290*/  IADD3 R9, PT, PT, R0, R3, RZ ;  /* 0x0000000300097210 */ /* 0x000fe20007ffe0ff */
[----:B------:R-:W1:Y:S01]  /*02a0*/  LDCU UR20, c[0x0][0x3a8] ;  /* 0x00007500ff1477ac */ /* 0x000e620008000800 */
[----:B------:R-:W-:Y:S02]  /*02b0*/  MOV R25, R0 ;  /* 0x0000000000197202 */ /* 0x000fe40000000f00 */
[----:B------:R-:W-:Y:S01]  /*02c0*/  IADD3 R27, PT, PT, R8, UR4, R27 ;  /* 0x00000004081b7c10 */ /* 0x000fe2000fffe01b */
[----:B------:R-:W2:Y:S01]  /*02d0*/  LDCU.64 UR22, c[0x0][0x3a0] ;  /* 0x00007400ff1677ac */ /* 0x000ea20008000a00 */
[----:B------:R-:W-:Y:S02]  /*02e0*/  MOV R23, R2 ;  /* 0x0000000200177202 */ /* 0x000fe40000000f00 */
[----:B------:R-:W-:Y:S01]  /*02f0*/  MOV R8, R4 ;  /* 0x0000000400087202 */ /* 0x000fe20000000f00 */
[----:B------:R-:W-:Y:S01]  /*0300*/  IMAD R27, R27, UR11, RZ ;  /* 0x0000000b1b1b7c24 */ /* 0x000fe2000f8e02ff */
[----:B------:R-:W-:Y:S01]  /*0310*/  MOV R7, R5 ;  /* 0x0000000500077202 */ /* 0x000fe20000000f00 */
[----:B------:R-:W3:Y:S01]  /*0320*/  LDCU.64 UR24, c[0x0][0x388] ;  /* 0x00007100ff1877ac */ /* 0x000ee20008000a00 */
[----:B------:R-:W4:Y:S01]  /*0330*/  LDCU.128 UR16, c[0x0][0x390] ;  /* 0x00007200ff1077ac */ /* 0x000f220008000c00 */
[----:B------:R-:W-:Y:S01]  /*0340*/  UIADD3 UR5, UPT, UPT, -UR5, URZ, URZ ;  /* 0x000000ff05057290 */ /* 0x000fe2000fffe1ff */
[----:B------:R-:W-:-:S11]  /*0350*/  UMOV UR10, 0x1 ;  /* 0x00000001000a7882 */ /* 0x000fd60000000000 */
.L_x_1:
[----:B------:R-:W5:Y:S01]  /*0360*/  LDC.64 R20, c[0x0][0x388] ;  /* 0x0000e200ff147b82 */ /* 0x000f620000000a00 */
[----:B------:R-:W-:Y:S01]  /*0370*/  IMAD.MOV.U32 R10, RZ, RZ, 0x1 ;  /* 0x00000001ff0a7424 */ /* 0x000fe200078e00ff */
[----:B------:R-:W-:Y:S02]  /*0380*/  UISETP.LT.AND UP0, UPT, UR9, UR10, UPT ;  /* 0x0000000a0900728c */ /* 0x000fe4000bf01270 */
[----:B------:R-:W-:Y:S02]  /*0390*/  MOV R11, UR10 ;  /* 0x0000000a000b7c02 */ /* 0x000fe40008000f00 */
[----:B------:R-:W-:Y:S01]  /*03a0*/  MOV R12, UR8 ;  /* 0x00000008000c7c02 */ /* 0x000fe20008000f00 */
[----:B------:R-:W-:Y:S01]  /*03b0*/  USEL UR6, UR9, UR10, UP0 ;  /* 0x0000000a09067287 */ /* 0x000fe20008000000 */
[----:B------:R-:W-:-:S04]  /*03c0*/  IADD3 R10, PT, PT, RZ, -R10, RZ ;  /* 0x8000000aff0a7210 */ /* 0x000fc80007ffe0ff */
[----:B------:R-:W-:Y:S01]  /*03d0*/  VIADDMNMX R10, R10, R11, 0x1, !PT ;  /* 0x000000010a0a7446 */ /* 0x000fe2000780010b */
[----:B------:R-:W-:-:S03]  /*03e0*/  IMAD R11, R12, UR6, R5 ;  /* 0x000000060c0b7c24 */ /* 0x000fc6000f8e0205 */
[----:B------:R-:W-:-:S04]  /*03f0*/  VIMNMX.U32 R10, PT, PT, R10, UR14, PT ;  /* 0x0000000e0a0a7c48 */ /* 0x000fc8000bfe0000 */
[----:B------:R-:W-:Y:S01]  /*0400*/  IADD3 R12, PT, PT, R10, -0x1, RZ ;  /* 0xffffffff0a0c7810 */ /* 0x000fe20007ffe0ff */
[----:B-----5:R-:W-:-:S04]  /*0410*/  IMAD.WIDE R10, R11, 0x4, R20 ;  /* 0x000000040b0a7825 */ /* 0x020fc800078e0214 */
[----:B------:R-:W-:Y:S02]  /*0420*/  IMAD R15, R12, UR8, R5 ;  /* 0x000000080c0f7c24 */ /* 0x000fe4000f8e0205 */
[--C-:B------:R-:W-:Y:S01]  /*0430*/  IMAD.WIDE R18, R7, 0x4, R20.reuse ;  /* 0x0000000407127825 */ /* 0x100fe200078e0214 */
[----:B0-----:R-:W2:Y:S03]  /*0440*/  LDG.E R10, desc[UR12][R10.64] ;  /* 0x0000000c0a0a7981 */ /* 0x001ea6000c1e1900 */
[----:B------:R-:W-:Y:S01]  /*0450*/  IMAD.WIDE R14, R15, 0x4, R20 ;  /* 0x000000040f0e7825 */ /* 0x000fe200078e0214 */
[----:B------:R-:W4:Y:S05]  /*0460*/  LDG.E R24, desc[UR12][R18.64] ;  /* 0x0000000c12187981 */ /* 0x000f2a000c1e1900 */
[----:B------:R-:W1:Y:S01]  /*0470*/  LDG.E R14, desc[UR12][R14.64] ;  /* 0x0000000c0e0e7981 */ /* 0x000e62000c1e1900 */
[----:B------:R-:W-:-:S04]  /*0480*/  IADD3 R13, P0, PT, R6, R25, RZ ;  /* 0x00000019060d7210 */ /* 0x000fc80007f1e0ff */
[----:B------:R-:W-:Y:S02]  /*0490*/  LEA.HI.X.SX32 R16, R25, RZ, 0x1, P0 ;  /* 0x000000ff19107211 */ /* 0x000fe400000f0eff */
[----:B---3--:R-:W-:-:S04]  /*04a0*/  LEA R12, P0, R13, UR24, 0x2 ;  /* 0x000000180d0c7c11 */ /* 0x008fc8000f8010ff */
[----:B------:R-:W-:Y:S01]  /*04b0*/  LEA.HI.X R13, R13, UR25, R16, 0x2, P0 ;  /* 0x000000190d0d7c11 */ /* 0x000fe200080f1410 */
[----:B------:R-:W-:-:S04]  /*04c0*/  IMAD.WIDE R16, R23, 0x4, R20 ;  /* 0x0000000417107825 */ /* 0x000fc800078e0214 */
[----:B------:R0:W3:Y:S02]  /*04d0*/  LDG.E R22, desc[UR12][R12.64+-0x4] ;  /* 0xfffffc0c0c167981 */ /* 0x0000e4000c1e1900 */
[----:B0-----:R-:W0:Y:S01]  /*04e0*/  LDC.64 R12, c[0x0][0x380] ;  /* 0x0000e000ff0c7b82 */ /* 0x001e220000000a00 */
[----:B--2---:R-:W-:Y:S01]  /*04f0*/  FMUL R29, R10, UR23 ;  /* 0x000000170a1d7c20 */ /* 0x004fe20008400000 */
[----:B------:R-:W-:-:S04]  /*0500*/  IMAD.WIDE R10, R8, 0x4, R20 ;  /* 0x00000004080a7825 */ /* 0x000fc800078e0214 */
[----:B----4-:R-:W-:Y:S02]  /*0510*/  FFMA R29, R24, UR16, R29 ;  /* 0x00000010181d7c23 */ /* 0x010fe4000800001d */
[----:B------:R-:W2:Y:S02]  /*0520*/  LDG.E R24, desc[UR12][R16.64] ;  /* 0x0000000c10187981 */ /* 0x000ea4000c1e1900 */
[----:B-1----:R-:W-:Y:S01]  /*0530*/  FFMA R29, R14, UR20, R29 ;  /* 0x000000140e1d7c23 */ /* 0x002fe2000800001d */
[----:B------:R-:W-:Y:S01]  /*0540*/  IMAD.WIDE R14, R9, 0x4, R20 ;  /* 0x00000004090e7825 */ /* 0x000fe200078e0214 */
[----:B------:R-:W4:Y:S04]  /*0550*/  LDG.E R26, desc[UR12][R10.64] ;  /* 0x0000000c0a1a7981 */ /* 0x000f28000c1e1900 */
[----:B------:R-:W5:Y:S01]  /*0560*/  LDG.E R28, desc[UR12][R14.64] ;  /* 0x0000000c0e1c7981 */ /* 0x000f62000c1e1900 */
[----:B0-----:R-:W-:-:S04]  /*0570*/  IMAD.WIDE R12, R7, 0x4, R12 ;  /* 0x00000004070c7825 */ /* 0x001fc800078e020c */
[----:B--2---:R-:W-:-:S04]  /*0580*/  FFMA R24, R24, UR19, R29 ;  /* 0x0000001318187c23 */ /* 0x004fc8000800001d */
[----:B----4-:R-:W-:-:S04]  /*0590*/  FFMA R24, R26, UR22, R24 ;  /* 0x000000161a187c23 */ /* 0x010fc80008000018 */
[----:B-----5:R-:W-:-:S04]  /*05a0*/  FFMA R29, R28, UR18, R24 ;  /* 0x000000121c1d7c23 */ /* 0x020fc80008000018 */
[----:B---3--:R-:W-:Y:S01]  /*05b0*/  FFMA R22, R22, UR17, R29 ;  /* 0x0000001116167c23 */ /* 0x008fe2000800001d */
[----:B------:R-:W-:-:S05]  /*05c0*/  MOV R29, UR8 ;  /* 0x00000008001d7c02 */ /* 0x000fca0008000f00 */
[----:B------:R-:W-:Y:S02]  /*05d0*/  IMAD.WIDE R28, R29, 0x4, R18 ;  /* 0x000000041d1c7825 */ /* 0x000fe400078e0212 */
[----:B------:R-:W2:Y:S01]  /*05e0*/  LDG.E R19, desc[UR12][R12.64] ;  /* 0x0000000c0c137981 */ /* 0x000ea2000c1e1900 */
[----:B------:R-:W-:-:S04]  /*05f0*/  UIADD3 UR6, UPT, UPT, UR10, 0x1, URZ ;  /* 0x000000010a067890 */ /* 0x000fc8000fffe0ff */
[----:B------:R-:W-:Y:S02]  /*0600*/  UISETP.LT.AND UP0, UPT, UR9, UR6, UPT ;  /* 0x000000060900728c */ /* 0x000fe4000bf01270 */
[----:B------:R-:W-:Y:S02]  /*0610*/  UISETP.LT.AND UP1, UPT, UR10, UR14, UPT ;  /* 0x0000000e0a00728c */ /* 0x000fe4000bf21270 */
[----:B------:R-:W-:Y:S01]  /*0620*/  USEL UR6, UR9, UR6, UP0 ;  /* 0x0000000609067287 */ /* 0x000fe20008000000 */
[----:B------:R-:W-:Y:S01]  /*0630*/  IMAD.U32 R18, RZ, RZ, UR8 ;  /* 0x00000008ff127e24 */ /* 0x000fe2000f8e00ff */
[----:B------:R-:W-:Y:S01]  /*0640*/  USEL UR7, UR10, UR14, UP1 ;  /* 0x0000000e0a077287 */ /* 0x000fe20008800000 */
[----:B------:R-:W-:-:S03]  /*0650*/  MOV R26, UR8 ;  /* 0x00000008001a7c02 */ /* 0x000fc60008000f00 */
[----:B------:R-:W-:-:S06]  /*0660*/  UIADD3 UR7, UPT, UPT, UR7, -0x1, URZ ;  /* 0xffffffff07077890 */ /* 0x000fcc000fffe0ff */
[----:B------:R-:W-:Y:S02]  /*0670*/  IMAD R26, R26, UR7, R5 ;  /* 0x000000071a1a7c24 */ /* 0x000fe4000f8e0205 */
[----:B--2---:R-:W-:Y:S01]  /*0680*/  FADD R24, R22, R19 ;  /* 0x0000001316187221 */ /* 0x004fe20000000000 */
[----:B------:R-:W-:-:S04]  /*0690*/  IMAD R19, R18, UR6, R5 ;  /* 0x0000000612137c24 */ /* 0x000fc8000f8e0205 */
[--C-:B------:R-:W-:Y:S01]  /*06a0*/  IMAD.WIDE R18, R19, 0x4, R20.reuse ;  /* 0x0000000413127825 */ /* 0x100fe200078e0214 */
[----:B------:R0:W-:Y:S03]  /*06b0*/  STG.E desc[UR12][R12.64], R24 ;  /* 0x000000180c007986 */ /* 0x0001e6000c10190c */
[----:B------:R-:W-:Y:S01]  /*06c0*/  IMAD.WIDE R20, R26, 0x4, R20 ;  /* 0x000000041a147825 */ /* 0x000fe200078e0214 */
[----:B------:R1:W2:Y:S04]  /*06d0*/  LDG.E R22, desc[UR12][R28.64] ;  /* 0x0000000c1c167981 */ /* 0x0002a8000c1e1900 */
[----:B------:R3:W4:Y:S01]  /*06e0*/  LDG.E R18, desc[UR12][R18.64] ;  /* 0x0000000c12127981 */ /* 0x000722000c1e1900 */
[----:B0-----:R-:W-:-:S03]  /*06f0*/  MOV R24, UR8 ;  /* 0x0000000800187c02 */ /* 0x001fc60008000f00 */
[----:B------:R-:W5:Y:S01]  /*0700*/  LDG.E R20, desc[UR12][R20.64] ;  /* 0x0000000c14147981 */ /* 0x000f62000c1e1900 */
[----:B-1----:R-:W-:Y:S01]  /*0710*/  MOV R29, UR8 ;  /* 0x00000008001d7c02 */ /* 0x002fe20008000f00 */
[----:B------:R-:W-:Y:S01]  /*0720*/  IMAD.WIDE R16, R24, 0x4, R16 ;  /* 0x0000000418107825 */ /* 0x000fe200078e0210 */
[----:B------:R-:W-:Y:S02]  /*0730*/  MOV R26, UR8 ;  /* 0x00000008001a7c02 */ /* 0x000fe40008000f00 */
[----:B------:R-:W-:Y:S01]  /*0740*/  IADD3 R24, P0, PT, R6, R27, RZ ;  /* 0x0000001b06187210 */ /* 0x000fe20007f1e0ff */
[----:B------:R-:W-:Y:S02]  /*0750*/  IMAD.WIDE R10, R29, 0x4, R10 ;  /* 0x000000041d0a7825 */ /* 0x000fe400078e020a */
[----:B------:R-:W5:Y:S01]  /*0760*/  LDG.E R16, desc[UR12][R16.64] ;  /* 0x0000000c10107981 */ /* 0x000f62000c1e1900 */
[----:B------:R-:W-:Y:S01]  /*0770*/  LEA.HI.X.SX32 R29, R27, RZ, 0x1, P0 ;  /* 0x000000ff1b1d7211 */ /* 0x000fe200000f0eff */
[----:B------:R-:W-:Y:S01]  /*0780*/  IMAD.WIDE R14, R26, 0x4, R14 ;  /* 0x000000041a0e7825 */ /* 0x000fe200078e020e */
[----:B------:R-:W-:Y:S01]  /*0790*/  LEA R28, P0, R24, UR24, 0x2 ;  /* 0x00000018181c7c11 */ /* 0x000fe2000f8010ff */
[----:B------:R0:W5:Y:S01]  /*07a0*/  LDG.E R10, desc[UR12][R10.64] ;  /* 0x0000000c0a0a7981 */ /* 0x000162000c1e1900 */
[----:B---3--:R-:W-:-:S02]  /*07b0*/  MOV R19, UR8 ;  /* 0x0000000800137c02 */ /* 0x008fc40008000f00 */
[----:B------:R-:W-:Y:S01]  /*07c0*/  LEA.HI.X R29, R24, UR25, R29, 0x2, P0 ;  /* 0x00000019181d7c11 */ /* 0x000fe200080f141d */
[----:B------:R-:W3:Y:S02]  /*07d0*/  LDG.E R14, desc[UR12][R14.64] ;  /* 0x0000000c0e0e7981 */ /* 0x000ee4000c1e1900 */
[----:B------:R-:W-:Y:S02]  /*07e0*/  IMAD.WIDE R12, R19, 0x4, R12 ;  /* 0x00000004130c7825 */ /* 0x000fe400078e020c */
[----:B------:R-:W3:Y:S04]  /*07f0*/  LDG.E R28, desc[UR12][R28.64+-0x4] ;  /* 0xfffffc0c1c1c7981 */ /* 0x000ee8000c1e1900 */
[----:B------:R-:W3:Y:S01]  /*0800*/  LDG.E R24, desc[UR12][R12.64] ;  /* 0x0000000c0c187981 */ /* 0x000ee2000c1e1900 */
[----:B------:R-:W-:-:S04]  /*0810*/  UIADD3 UR5, UPT, UPT, UR5, 0x2, URZ ;  /* 0x0000000205057890 */ /* 0x000fc8000fffe0ff */
[----:B------:R-:W-:Y:S01]  /*0820*/  UISETP.NE.AND UP0, UPT, UR5, URZ, UPT ;  /* 0x000000ff0500728c */ /* 0x000fe2000bf05270 */
[----:B0-----:R-:W-:Y:S01]  /*0830*/  MOV R11, UR8 ;  /* 0x00000008000b7c02 */ /* 0x001fe20008000f00 */
[----:B------:R-:W-:-:S03]  /*0840*/  UIADD3 UR10, UPT, UPT, UR10, 0x2, URZ ;  /* 0x000000020a0a7890 */ /* 0x000fc6000fffe0ff */
[----:B------:R-:W-:Y:S01]  /*0850*/  LEA R8, R11, R8, 0x1 ;  /* 0x000000080b087211 */ /* 0x000fe200078e08ff */
[----:B----4-:R-:W-:-:S04]  /*0860*/  FMUL R19, R18, UR23 ;  /* 0x0000001712137c20 */ /* 0x010fc80008400000 */
[----:B--2---:R-:W-:-:S04]  /*0870*/  FFMA R19, R22, UR16, R19 ;  /* 0x0000001016137c23 */ /* 0x004fc80008000013 */
[----:B-----5:R-:W-:-:S04]  /*0880*/  FFMA R19, R20, UR20, R19 ;  /* 0x0000001414137c23 */ /* 0x020fc80008000013 */
[----:B------:R-:W-:-:S04]  /*0890*/  FFMA R19, R16, UR19, R19 ;  /* 0x0000001310137c23 */ /* 0x000fc80008000013 */
[----:B------:R-:W-:-:S04]  /*08a0*/  FFMA R19, R10, UR22, R19 ;  /* 0x000000160a137c23 */ /* 0x000fc80008000013 */
[----:B---3--:R-:W-:-:S04]  /*08b0*/  FFMA R19, R14, UR18, R19 ;  /* 0x000000120e137c23 */ /* 0x008fc80008000013 */
[----:B------:R-:W-:-:S04]  /*08c0*/  FFMA R19, R28, UR17, R19 ;  /* 0x000000111c137c23 */ /* 0x000fc80008000013 */
[----:B------:R-:W-:-:S05]  /*08d0*/  FADD R19, R19, R24 ;  /* 0x0000001813137221 */ /* 0x000fca0000000000 */
[----:B------:R0:W-:Y:S01]  /*08e0*/  STG.E desc[UR12][R12.64], R19 ;  /* 0x000000130c007986 */ /* 0x0001e2000c10190c */
[----:B------:R-:W-:Y:S01]  /*08f0*/  IMAD.U32 R14, RZ, RZ, UR8 ;  /* 0x00000008ff0e7e24 */ /* 0x000fe2000f8e00ff */
[----:B------:R-:W-:Y:S02]  /*0900*/  MOV R16, UR8 ;  /* 0x0000000800107c02 */ /* 0x000fe40008000f00 */
[----:B------:R-:W-:Y:S02]  /*0910*/  MOV R10, UR8 ;  /* 0x00000008000a7c02 */ /* 0x000fe40008000f00 */
[----:B------:R-:W-:Y:S01]  /*0920*/  LEA R25, R14, R25, 0x1 ;  /* 0x000000190e197211 */ /* 0x000fe200078e08ff */
[----:B------:R-:W-:Y:S01]  /*0930*/  IMAD R9, R16, 0x2, R9 ;  /* 0x0000000210097824 */ /* 0x000fe200078e0209 */
[----:B------:R-:W-:Y:S02]  /*0940*/  LEA R27, R10, R27, 0x1 ;  /* 0x0000001b0a1b7211 */ /* 0x000fe400078e08ff */
[----:B------:R-:W-:-:S02]  /*0950*/  LEA R23, R14, R23, 0x1 ;  /* 0x000000170e177211 */ /* 0x000fc400078e08ff */
[----:B------:R-:W-:Y:S01]  /*0960*/  LEA R7, R10, R7, 0x1 ;  /* 0x000000070a077211 */ /* 0x000fe200078e08ff */
[----:B0-----:R-:W-:Y:S06]  /*0970*/  BRA.U UP0, `(.L_x_1) ;  /* 0xfffffff900787547 */ /* 0x001fec000b83ffff */
[----:B------:R-:W-:-:S04]  /*0980*/  MOV R13, UR14 ;  /* 0x0000000e000d7c02 */ /* 0x000fc80008000f00 */
[----:B------:R-:W-:-:S07]  /*0990*/  LOP3.LUT R13, R13, 0x7ffffffe, RZ, 0xc0, !PT ;  /* 0x7ffffffe0d0d7812 */ /* 0x000fce00078ec0ff */
.L_x_0:
[----:B------:R-:W-:-:S04]  /*09a0*/  MOV R7, UR14 ;  /* 0x0000000e00077c02 */ /* 0x000fc80008000f00 */
[----:B------:R-:W-:-:S04]  /*09b0*/  LOP3.LUT R7, R7, 0x1, RZ, 0xc0, !PT ;  /* 0x0000000107077812 */ /* 0x000fc800078ec0ff */
[----:B------:R-:W-:-:S13]  /*09c0*/  ISETP.NE.U32.AND P0, PT, R7, 0x1, PT ;  /* 0x000000010700780c */ /* 0x000fda0003f05070 */
[----:B0-----:R-:W-:Y:S05]  /*09d0*/  @P0 EXIT ;  /* 0x000000000000094d */ /* 0x001fea0003800000 */
[----:B------:R-:W0:Y:S01]  /*09e0*/  LDC.64 R8, c[0x0][0x388] ;  /* 0x0000e200ff087b82 */ /* 0x000e220000000a00 */
[----:B------:R-:W-:Y:S01]  /*09f0*/  MOV R10, 0x1 ;  /* 0x00000001000a7802 */ /* 0x000fe20000000f00 */
[----:B------:R-:W1:Y:S01]  /*0a00*/  LDCU.64 UR4, c[0x0][0x388] ;  /* 0x00007100ff0477ac */ /* 0x000e620008000a00 */
[C---:B------:R-:W-:Y:S02]  /*0a10*/  VIMNMX R7, PT, PT, R13.reuse, 0x1, !PT ;  /* 0x000000010d077848 */ /* 0x040fe40007fe0100 */
[C---:B------:R-:W-:Y:S01]  /*0a20*/  VIADDMNMX R10, R13.reuse, R10, UR9, PT ;  /* 0x000000090d0a7e46 */ /* 0x040fe2000b80010a */
[----:B------:R-:W-:Y:S01]  /*0a30*/  IMAD R19, R13, UR8, R2 ;  /* 0x000000080d137c24 */ /* 0x000fe2000f8e0202 */
[----:B------:R-:W-:Y:S01]  /*0a40*/  VIMNMX.U32 R11, PT, PT, R7, UR14, PT ;  /* 0x0000000e070b7c48 */ /* 0x000fe2000bfe0000 */
[--C-:B------:R-:W-:Y:S01]  /*0a50*/  IMAD R7, R13, UR8, R5.reuse ;  /* 0x000000080d077c24 */ /* 0x100fe2000f8e0205 */
[----:B------:R-:W2:Y:S01]  /*0a60*/  LDCU.64 UR10, c[0x0][0x3a0] ;  /* 0x00007400ff0a77ac */ /* 0x000ea20008000a00 */
[----:B------:R-:W-:Y:S01]  /*0a70*/  IMAD R21, R10, UR8, R5 ;  /* 0x000000080a157c24 */ /* 0x000fe2000f8e0205 */
[----:B------:R-:W-:-:S02]  /*0a80*/  IADD3 R12, PT, PT, R11, -0x1, RZ ;  /* 0xffffffff0b0c7810 */ /* 0x000fc40007ffe0ff */
[----:B------:R-:W3:Y:S03]  /*0a90*/  LDC.64 R10, c[0x0][0x380] ;  /* 0x0000e000ff0a7b82 */ /* 0x000ee60000000a00 */
[----:B------:R-:W-:Y:S02]  /*0aa0*/  IMAD R17, R12, UR8, R5 ;  /* 0x000000080c117c24 */ /* 0x000fe4000f8e0205 */
[----:B0-----:R-:W-:-:S04]  /*0ab0*/  IMAD.WIDE R20, R21, 0x4, R8 ;  /* 0x0000000415147825 */ /* 0x001fc800078e0208 */
[--C-:B------:R-:W-:Y:S01]  /*0ac0*/  IMAD.WIDE R14, R7, 0x4, R8.reuse ;  /* 0x00000004070e7825 */ /* 0x100fe200078e0208 */
[----:B------:R-:W2:Y:S03]  /*0ad0*/  LDG.E R5, desc[UR12][R20.64] ;  /* 0x0000000c14057981 */ /* 0x000ea6000c1e1900 */
[----:B------:R-:W-:Y:S02]  /*0ae0*/  IMAD.WIDE R16, R17, 0x4, R8 ;  /* 0x0000000411107825 */ /* 0x000fe400078e0208 */
[----:B------:R0:W4:Y:S02]  /*0af0*/  LDG.E R14, desc[UR12][R14.64] ;  /* 0x0000000c0e0e7981 */ /* 0x000124000c1e1900 */
[C---:B------:R-:W-:Y:S02]  /*0b00*/  IMAD R0, R13.reuse, UR8, R0 ;  /* 0x000000080d007c24 */ /* 0x040fe4000f8e0200 */
[----:B------:R-:W-:Y:S01]  /*0b10*/  IMAD R23, R13, UR8, R4 ;  /* 0x000000080d177c24 */ /* 0x000fe2000f8e0204 */
[----:B------:R-:W5:Y:S01]  /*0b20*/  LDG.E R16, desc[UR12][R16.64] ;  /* 0x0000000c10107981 */ /* 0x000f62000c1e1900 */
[--C-:B------:R-:W-:Y:S01]  /*0b30*/  IMAD.WIDE R12, R19, 0x4, R8.reuse ;  /* 0x00000004130c7825 */ /* 0x100fe200078e0208 */
[-C--:B------:R-:W-:Y:S01]  /*0b40*/  IADD3 R3, PT, PT, R3, R0.reuse, RZ ;  /* 0x0000000003037210 */ /* 0x080fe20007ffe0ff */
[----:B------:R-:W5:Y:S01]  /*0b50*/  LDCU UR8, c[0x0][0x3a8] ;  /* 0x00007500ff0877ac */ /* 0x000f620008000800 */
[----:B------:R-:W-:Y:S01]  /*0b60*/  IADD3 R6, P0, PT, R6, R0, RZ ;  /* 0x0000000006067210 */ /* 0x000fe20007f1e0ff */
[----:B------:R-:W-:-:S02]  /*0b70*/  IMAD.WIDE R18, R23, 0x4, R8 ;  /* 0x0000000417127825 */ /* 0x000fc400078e0208 */
[----:B------:R-:W5:Y:S01]  /*0b80*/  LDG.E R12, desc[UR12][R12.64] ;  /* 0x0000000c0c0c7981 */ /* 0x000f62000c1e1900 */
[----:B0-----:R-:W-:Y:S01]  /*0b90*/  LEA.HI.X.SX32 R15, R0, RZ, 0x1, P0 ;  /* 0x000000ff000f7211 */ /* 0x001fe200000f0eff */
[----:B------:R-:W-:Y:S01]  /*0ba0*/  IMAD.WIDE R8, R3, 0x4, R8 ;  /* 0x0000000403087825 */ /* 0x000fe200078e0208 */
[C---:B-1----:R-:W-:Y:S01]  /*0bb0*/  LEA R2, P0, R6.reuse, UR4, 0x2 ;  /* 0x0000000406027c11 */ /* 0x042fe2000f8010ff */
[----:B------:R-:W5:Y:S03]  /*0bc0*/  LDG.E R18, desc[UR12][R18.64] ;  /* 0x0000000c12127981 */ /* 0x000f66000c1e1900 */
[----:B------:R-:W-:Y:S01]  /*0bd0*/  LEA.HI.X R3, R6, UR5, R15, 0x2, P0 ;  /* 0x0000000506037c11 */ /* 0x000fe200080f140f */
[----:B------:R-:W5:Y:S01]  /*0be0*/  LDG.E R8, desc[UR12][R8.64] ;  /* 0x0000000c08087981 */ /* 0x000f62000c1e1900 */
[----:B---3--:R-:W-:Y:S01]  /*0bf0*/  IMAD.WIDE R10, R7, 0x4, R10 ;  /* 0x00000004070a7825 */ /* 0x008fe200078e020a */
[----:B------:R-:W4:Y:S02]  /*0c00*/  LDCU.128 UR4, c[0x0][0x390] ;  /* 0x00007200ff0477ac */ /* 0x000f240008000c00 */
[----:B------:R-:W3:Y:S04]  /*0c10*/  LDG.E R2, desc[UR12][R2.64+-0x4] ;  /* 0xfffffc0c02027981 */ /* 0x000ee8000c1e1900 */
[----:B------:R-:W3:Y:S01]  /*0c20*/  LDG.E R7, desc[UR12][R10.64] ;  /* 0x0000000c0a077981 */ /* 0x000ee2000c1e1900 */
[----:B--2---:R-:W-:-:S04]  /*0c30*/  FMUL R5, R5, UR11 ;  /* 0x0000000b05057c20 */ /* 0x004fc80008400000 */
[----:B----4-:R-:W-:-:S04]  /*0c40*/  FFMA R5, R14, UR4, R5 ;  /* 0x000000040e057c23 */ /* 0x010fc80008000005 */
[----:B-----5:R-:W-:-:S04]  /*0c50*/  FFMA R5, R16, UR8, R5 ;  /* 0x0000000810057c23 */ /* 0x020fc80008000005 */
[----:B------:R-:W-:-:S04]  /*0c60*/  FFMA R5, R12, UR7, R5 ;  /* 0x000000070c057c23 */ /* 0x000fc80008000005 */
[----:B------:R-:W-:-:S04]  /*0c70*/  FFMA R5, R18, UR10, R5 ;  /* 0x0000000a12057c23 */ /* 0x000fc80008000005 */
[----:B------:R-:W-:-:S04]  /*0c80*/  FFMA R5, R8, UR6, R5 ;  /* 0x0000000608057c23 */ /* 0x000fc80008000005 */
[----:B---3--:R-:W-:-:S04]  /*0c90*/  FFMA R2, R2, UR5, R5 ;  /* 0x0000000502027c23 */ /* 0x008fc80008000005 */
[----:B------:R-:W-:-:S05]  /*0ca0*/  FADD R7, R2, R7 ;  /* 0x0000000702077221 */ /* 0x000fca0000000000 */
[----:B------:R-:W-:Y:S01]  /*0cb0*/  STG.E desc[UR12][R10.64], R7 ;  /* 0x000000070a007986 */ /* 0x000fe2000c10190c */
[----:B------:R-:W-:Y:S05]  /*0cc0*/  EXIT ;  /* 0x000000000000794d */ /* 0x000fea0003800000 */
.L_x_2:
[----:B------:R-:W-:-:S00]  /*0cd0*/  BRA `(.L_x_2) ;  /* 0xfffffffc00fc7947 */ /* 0x000fc0000383ffff */
[----:B------:R-:W-:-:S00]  /*0ce0*/  NOP ;  /* 0x0000000000007918 */ /* 0x000fc00000000000 */
        /* <DEDUP_REMOVED lines=9> */
.L_x_3:


//--------------------- .nv.shared.reserved.0     --------------------------
	.section	.nv.shared.reserved.0,"aw",@nobits
	.weak		__nv_reservedSMEM_offset_0_alias
	.size		__nv_reservedSMEM_offset_0_alias, 0, 64
	.other		__nv_reservedSMEM_offset_0_alias,@"STO_CUDA_RESERVED_SHARED STV_DEFAULT"
__nv_reservedSMEM_offset_0_alias:
	.zero		0
	.zero		64


//--------------------- .nv.constant0.stencil3    --------------------------
	.section	.nv.constant0.stencil3,"a",@progbits
	.sectionflags	@""
	.align	4
.nv.constant0.stencil3:
	.zero		964


//--------------------- SYMBOLS --------------------------

	.type		.nv.reservedSmem.offset0,@object
	.size		.nv.reservedSmem.offset0,0x4
